//
// Generated by NVIDIA NVVM Compiler
//
// Compiler Build ID: CL-36424714
// Cuda compilation tools, release 13.0, V13.0.88
// Based on NVVM 20.0.0
//

.version 9.0
.target sm_100
.address_size 64

	// .globl	_Z16kernel_hypercubePii

.visible .entry _Z16kernel_hypercubePii(
	.param .u64 .ptr .align 1 _Z16kernel_hypercubePii_param_0,
	.param .u32 _Z16kernel_hypercubePii_param_1
)
{
	.reg .pred 	%p<20>;
	.reg .b32 	%r<117>;
	.reg .b64 	%rd<23>;
	.reg .b64 	%fd<49>;

	ld.param.u64 	%rd2, [_Z16kernel_hypercubePii_param_0];
	ld.param.u32 	%r44, [_Z16kernel_hypercubePii_param_1];
	cvta.to.global.u64 	%rd1, %rd2;
	mov.u32 	%r46, %tid.x;
	mov.u32 	%r47, %ctaid.x;
	mov.u32 	%r48, %ntid.x;
	mad.lo.s32 	%r1, %r47, %r48, %r46;
	cvt.rn.f64.s32 	%fd46, %r44;
	{
	.reg .b32 %temp; 
	mov.b64 	{%temp, %r106}, %fd46;
	}
	{
	.reg .b32 %temp; 
	mov.b64 	{%r107, %temp}, %fd46;
	}
	setp.gt.s32 	%p1, %r106, 1048575;
	mov.b32 	%r108, -1023;
	@%p1 bra 	$L__BB0_2;
	mul.f64 	%fd46, %fd46, 0d4350000000000000;
	{
	.reg .b32 %temp; 
	mov.b64 	{%temp, %r106}, %fd46;
	}
	{
	.reg .b32 %temp; 
	mov.b64 	{%r107, %temp}, %fd46;
	}
	mov.b32 	%r108, -1077;
$L__BB0_2:
	add.s32 	%r50, %r106, -1;
	setp.gt.u32 	%p2, %r50, 2146435070;
	@%p2 bra 	$L__BB0_6;
	shr.u32 	%r53, %r106, 20;
	add.s32 	%r109, %r108, %r53;
	and.b32  	%r54, %r106, 1048575;
	or.b32  	%r55, %r54, 1072693248;
	mov.b64 	%fd47, {%r107, %r55};
	setp.lt.u32 	%p4, %r55, 1073127583;
	@%p4 bra 	$L__BB0_5;
	{
	.reg .b32 %temp; 
	mov.b64 	{%r56, %temp}, %fd47;
	}
	{
	.reg .b32 %temp; 
	mov.b64 	{%temp, %r57}, %fd47;
	}
	add.s32 	%r58, %r57, -1048576;
	mov.b64 	%fd47, {%r56, %r58};
	add.s32 	%r109, %r109, 1;
$L__BB0_5:
	add.f64 	%fd11, %fd47, 0dBFF0000000000000;
	add.f64 	%fd12, %fd47, 0d3FF0000000000000;
	rcp.approx.ftz.f64 	%fd13, %fd12;
	neg.f64 	%fd14, %fd12;
	fma.rn.f64 	%fd15, %fd14, %fd13, 0d3FF0000000000000;
	fma.rn.f64 	%fd16, %fd15, %fd15, %fd15;
	fma.rn.f64 	%fd17, %fd16, %fd13, %fd13;
	mul.f64 	%fd18, %fd11, %fd17;
	fma.rn.f64 	%fd19, %fd11, %fd17, %fd18;
	mul.f64 	%fd20, %fd19, %fd19;
	fma.rn.f64 	%fd21, %fd20, 0d3EB1380B3AE80F1E, 0d3ED0EE258B7A8B04;
	fma.rn.f64 	%fd22, %fd21, %fd20, 0d3EF3B2669F02676F;
	fma.rn.f64 	%fd23, %fd22, %fd20, 0d3F1745CBA9AB0956;
	fma.rn.f64 	%fd24, %fd23, %fd20, 0d3F3C71C72D1B5154;
	fma.rn.f64 	%fd25, %fd24, %fd20, 0d3F624924923BE72D;
	fma.rn.f64 	%fd26, %fd25, %fd20, 0d3F8999999999A3C4;
	fma.rn.f64 	%fd27, %fd26, %fd20, 0d3FB5555555555554;
	sub.f64 	%fd28, %fd11, %fd19;
	add.f64 	%fd29, %fd28, %fd28;
	neg.f64 	%fd30, %fd19;
	fma.rn.f64 	%fd31, %fd30, %fd11, %fd29;
	mul.f64 	%fd32, %fd17, %fd31;
	mul.f64 	%fd33, %fd20, %fd27;
	fma.rn.f64 	%fd34, %fd33, %fd19, %fd32;
	xor.b32  	%r59, %r109, -2147483648;
	mov.b32 	%r60, 1127219200;
	mov.b64 	%fd35, {%r59, %r60};
	mov.b32 	%r61, -2147483648;
	mov.b64 	%fd36, {%r61, %r60};
	sub.f64 	%fd37, %fd35, %fd36;
	fma.rn.f64 	%fd38, %fd37, 0d3FE62E42FEFA39EF, %fd19;
	fma.rn.f64 	%fd39, %fd37, 0dBFE62E42FEFA39EF, %fd38;
	sub.f64 	%fd40, %fd39, %fd19;
	sub.f64 	%fd41, %fd34, %fd40;
	fma.rn.f64 	%fd42, %fd37, 0d3C7ABC9E3B39803F, %fd41;
	add.f64 	%fd48, %fd38, %fd42;
	bra.uni 	$L__BB0_7;
$L__BB0_6:
	fma.rn.f64 	%fd10, %fd46, 0d7FF0000000000000, 0d7FF0000000000000;
	{
	.reg .b32 %temp; 
	mov.b64 	{%temp, %r51}, %fd46;
	}
	and.b32  	%r52, %r51, 2147483647;
	setp.eq.s32 	%p3, %r52, 0;
	selp.f64 	%fd48, 0dFFF0000000000000, %fd10, %p3;
$L__BB0_7:
	mul.f64 	%fd43, %fd48, 0d3C7777D0FFDA0D24;
	fma.rn.f64 	%fd44, %fd48, 0d3FF71547652B82FE, %fd43;
	cvt.rpi.f64.f64 	%fd45, %fd44;
	cvt.rzi.s32.f64 	%r12, %fd45;
	setp.lt.s32 	%p5, %r12, 1;
	@%p5 bra 	$L__BB0_30;
	and.b32  	%r13, %r12, 3;
	setp.lt.u32 	%p6, %r12, 4;
	mov.b32 	%r116, 1;
	@%p6 bra 	$L__BB0_24;
	and.b32  	%r64, %r12, 2147483644;
	neg.s32 	%r111, %r64;
	add.s32 	%r110, %r12, -2;
	mov.b32 	%r112, 2;
$L__BB0_10:
	add.s32 	%r19, %r112, -1;
	add.s32 	%r65, %r110, 1;
	mov.b32 	%r66, 1;
	shl.b32 	%r67, %r66, %r65;
	setp.ge.s32 	%p7, %r1, %r67;
	@%p7 bra 	$L__BB0_13;
	shl.b32 	%r20, %r1, %r19;
	add.s32 	%r68, %r112, -2;
	mov.b32 	%r69, 1;
	shl.b32 	%r70, %r69, %r68;
	or.b32  	%r21, %r70, %r20;
	setp.ge.s32 	%p8, %r21, %r44;
	@%p8 bra 	$L__BB0_13;
	mul.wide.s32 	%rd3, %r21, 4;
	add.s64 	%rd4, %rd1, %rd3;
	ld.global.u32 	%r71, [%rd4];
	mul.wide.s32 	%rd5, %r20, 4;
	add.s64 	%rd6, %rd1, %rd5;
	ld.global.u32 	%r72, [%rd6];
	add.s32 	%r73, %r72, %r71;
	st.global.u32 	[%rd6], %r73;
$L__BB0_13:
	bar.sync 	0;
	mov.b32 	%r74, 1;
	shl.b32 	%r75, %r74, %r110;
	setp.ge.s32 	%p9, %r1, %r75;
	@%p9 bra 	$L__BB0_16;
	shl.b32 	%r22, %r1, %r112;
	mov.b32 	%r76, 1;
	shl.b32 	%r77, %r76, %r19;
	or.b32  	%r23, %r77, %r22;
	setp.ge.s32 	%p10, %r23, %r44;
	@%p10 bra 	$L__BB0_16;
	mul.wide.s32 	%rd7, %r23, 4;
	add.s64 	%rd8, %rd1, %rd7;
	ld.global.u32 	%r78, [%rd8];
	mul.wide.s32 	%rd9, %r22, 4;
	add.s64 	%rd10, %rd1, %rd9;
	ld.global.u32 	%r79, [%rd10];
	add.s32 	%r80, %r79, %r78;
	st.global.u32 	[%rd10], %r80;
$L__BB0_16:
	bar.sync 	0;
	add.s32 	%r24, %r112, 1;
	add.s32 	%r81, %r110, -1;
	mov.b32 	%r82, 1;
	shl.b32 	%r83, %r82, %r81;
	setp.ge.s32 	%p11, %r1, %r83;
	@%p11 bra 	$L__BB0_19;
	shl.b32 	%r25, %r1, %r24;
	mov.b32 	%r84, 1;
	shl.b32 	%r85, %r84, %r112;
	or.b32  	%r26, %r85, %r25;
	setp.ge.s32 	%p12, %r26, %r44;
	@%p12 bra 	$L__BB0_19;
	mul.wide.s32 	%rd11, %r26, 4;
	add.s64 	%rd12, %rd1, %rd11;
	ld.global.u32 	%r86, [%rd12];
	mul.wide.s32 	%rd13, %r25, 4;
	add.s64 	%rd14, %rd1, %rd13;
	ld.global.u32 	%r87, [%rd14];
	add.s32 	%r88, %r87, %r86;
	st.global.u32 	[%rd14], %r88;
$L__BB0_19:
	bar.sync 	0;
	add.s32 	%r89, %r110, -2;
	mov.b32 	%r90, 1;
	shl.b32 	%r91, %r90, %r89;
	setp.ge.s32 	%p13, %r1, %r91;
	@%p13 bra 	$L__BB0_22;
	add.s32 	%r92, %r112, 2;
	shl.b32 	%r27, %r1, %r92;
	mov.b32 	%r93, 1;
	shl.b32 	%r94, %r93, %r24;
	or.b32  	%r28, %r94, %r27;
	setp.ge.s32 	%p14, %r28, %r44;
	@%p14 bra 	$L__BB0_22;
	mul.wide.s32 	%rd15, %r28, 4;
	add.s64 	%rd16, %rd1, %rd15;
	ld.global.u32 	%r95, [%rd16];
	mul.wide.s32 	%rd17, %r27, 4;
	add.s64 	%rd18, %rd1, %rd17;
	ld.global.u32 	%r96, [%rd18];
	add.s32 	%r97, %r96, %r95;
	st.global.u32 	[%rd18], %r97;
$L__BB0_22:
	bar.sync 	0;
	add.s32 	%r112, %r112, 4;
	add.s32 	%r111, %r111, 4;
	add.s32 	%r110, %r110, -4;
	setp.ne.s32 	%p15, %r111, 0;
	@%p15 bra 	$L__BB0_10;
	add.s32 	%r116, %r112, -1;
$L__BB0_24:
	setp.eq.s32 	%p16, %r13, 0;
	@%p16 bra 	$L__BB0_30;
	sub.s32 	%r115, %r12, %r116;
	neg.s32 	%r114, %r13;
$L__BB0_26:
	.pragma "nounroll";
	mov.b32 	%r98, 1;
	shl.b32 	%r99, %r98, %r115;
	setp.ge.s32 	%p17, %r1, %r99;
	@%p17 bra 	$L__BB0_29;
	shl.b32 	%r39, %r1, %r116;
	add.s32 	%r100, %r116, -1;
	mov.b32 	%r101, 1;
	shl.b32 	%r102, %r101, %r100;
	or.b32  	%r40, %r102, %r39;
	setp.ge.s32 	%p18, %r40, %r44;
	@%p18 bra 	$L__BB0_29;
	mul.wide.s32 	%rd19, %r40, 4;
	add.s64 	%rd20, %rd1, %rd19;
	ld.global.u32 	%r103, [%rd20];
	mul.wide.s32 	%rd21, %r39, 4;
	add.s64 	%rd22, %rd1, %rd21;
	ld.global.u32 	%r104, [%rd22];
	add.s32 	%r105, %r104, %r103;
	st.global.u32 	[%rd22], %r105;
$L__BB0_29:
	bar.sync 	0;
	add.s32 	%r116, %r116, 1;
	add.s32 	%r115, %r115, -1;
	add.s32 	%r114, %r114, 1;
	setp.ne.s32 	%p19, %r114, 0;
	@%p19 bra 	$L__BB0_26;
$L__BB0_30:
	ret;

}
	// .globl	_Z23kernel_hypercube_uneDimPiiii
.visible .entry _Z23kernel_hypercube_uneDimPiiii(
	.param .u64 .ptr .align 1 _Z23kernel_hypercube_uneDimPiiii_param_0,
	.param .u32 _Z23kernel_hypercube_uneDimPiiii_param_1,
	.param .u32 _Z23kernel_hypercube_uneDimPiiii_param_2,
	.param .u32 _Z23kernel_hypercube_uneDimPiiii_param_3
)
{
	.reg .pred 	%p<3>;
	.reg .b32 	%r<19>;
	.reg .b64 	%rd<7>;

	ld.param.u64 	%rd1, [_Z23kernel_hypercube_uneDimPiiii_param_0];
	ld.param.u32 	%r4, [_Z23kernel_hypercube_uneDimPiiii_param_1];
	ld.param.u32 	%r5, [_Z23kernel_hypercube_uneDimPiiii_param_2];
	ld.param.u32 	%r6, [_Z23kernel_hypercube_uneDimPiiii_param_3];
	mov.u32 	%r7, %tid.x;
	mov.u32 	%r8, %ctaid.x;
	mov.u32 	%r9, %ntid.x;
	mad.lo.s32 	%r1, %r8, %r9, %r7;
	sub.s32 	%r10, %r6, %r5;
	mov.b32 	%r11, 1;
	shl.b32 	%r12, %r11, %r10;
	setp.ge.s32 	%p1, %r1, %r12;
	@%p1 bra 	$L__BB1_3;
	shl.b32 	%r2, %r1, %r5;
	add.s32 	%r13, %r5, -1;
	mov.b32 	%r14, 1;
	shl.b32 	%r15, %r14, %r13;
	or.b32  	%r3, %r15, %r2;
	setp.ge.s32 	%p2, %r3, %r4;
	@%p2 bra 	$L__BB1_3;
	cvta.to.global.u64 	%rd2, %rd1;
	mul.wide.s32 	%rd3, %r3, 4;
	add.s64 	%rd4, %rd2, %rd3;
	ld.global.u32 	%r16, [%rd4];
	mul.wide.s32 	%rd5, %r2, 4;
	add.s64 	%rd6, %rd2, %rd5;
	ld.global.u32 	%r17, [%rd6];
	add.s32 	%r18, %r17, %r16;
	st.global.u32 	[%rd6], %r18;
$L__BB1_3:
	ret;

}


// ===== COMPILED SASS (sm_100) =====

	.target	sm_100

	.elftype	@"ET_EXEC"


//--------------------- .note.nv.tkinfo           --------------------------
	.section	.note.nv.tkinfo,"",@"SHT_NOTE"
	.sectionflags	@"SHF_NOTE_NV_TKINFO"
	.tkinfo
        /*0018*/ 	.word	0x00000002
        /*0030*/ 	.string	""
        /*0030*/ 	.string	"ptxas"
        /*0030*/ 	.string	"Cuda compilation tools, release 13.0, V13.0.88"
        /*0030*/ 	.string	"Build cuda_13.0.r13.0/compiler.36424714_0"
        /*0030*/ 	.string	"-arch sm_100 -m 64 "



//--------------------- .note.nv.cuinfo           --------------------------
	.section	.note.nv.cuinfo,"",@"SHT_NOTE"
	.sectionflags	@"SHF_NOTE_NV_CUINFO"
        /*0018*/ 	.short	0x0002
        /*001a*/ 	.short	0x0064
        /*001c*/ 	.short	0x0082
	.zero		2


//--------------------- .nv.info                  --------------------------
	.section	.nv.info,"",@"SHT_CUDA_INFO"
	.align	4


	//----- nvinfo : EIATTR_REGCOUNT
	.align		4
        /*0000*/ 	.byte	0x04, 0x2f
        /*0002*/ 	.short	(.L_1 - .L_0)
	.align		4
.L_0:
        /*0004*/ 	.word	index@(_Z16kernel_hypercubePii)
        /*0008*/ 	.word	0x00000014


	//----- nvinfo : EIATTR_FRAME_SIZE
	.align		4
.L_1:
        /*000c*/ 	.byte	0x04, 0x11
        /*000e*/ 	.short	(.L_3 - .L_2)
	.align		4
.L_2:
        /*0010*/ 	.word	index@(_Z16kernel_hypercubePii)
        /*0014*/ 	.word	0x00000000


	//----- nvinfo : EIATTR_REGCOUNT
	.align		4
.L_3:
        /*0018*/ 	.byte	0x04, 0x2f
        /*001a*/ 	.short	(.L_5 - .L_4)
	.align		4
.L_4:
        /*001c*/ 	.word	index@(_Z23kernel_hypercube_uneDimPiiii)
        /*0020*/ 	.word	0x0000000a


	//----- nvinfo : EIATTR_FRAME_SIZE
	.align		4
.L_5:
        /*0024*/ 	.byte	0x04, 0x11
        /*0026*/ 	.short	(.L_7 - .L_6)
	.align		4
.L_6:
        /*0028*/ 	.word	index@(_Z23kernel_hypercube_uneDimPiiii)
        /*002c*/ 	.word	0x00000000


	//----- nvinfo : EIATTR_MIN_STACK_SIZE
	.align		4
.L_7:
        /*0030*/ 	.byte	0x04, 0x12
        /*0032*/ 	.short	(.L_9 - .L_8)
	.align		4
.L_8:
        /*0034*/ 	.word	index@(_Z23kernel_hypercube_uneDimPiiii)
        /*0038*/ 	.word	0x00000000


	//----- nvinfo : EIATTR_MIN_STACK_SIZE
	.align		4
.L_9:
        /*003c*/ 	.byte	0x04, 0x12
        /*003e*/ 	.short	(.L_11 - .L_10)
	.align		4
.L_10:
        /*0040*/ 	.word	index@(_Z16kernel_hypercubePii)
        /*0044*/ 	.word	0x00000000
.L_11:


//--------------------- .nv.compat                --------------------------
	.section	.nv.compat,"",@"SHT_CUDA_COMPAT_INFO"
	.align	4
        /*0000*/ 	.byte	0x02, 0x09, 0x00, 0x00, 0x02, 0x02, 0x01, 0x00, 0x02, 0x05, 0x05, 0x00, 0x03, 0x07, 0x01, 0x01
        /*0010*/ 	.byte	0x02, 0x03, 0x00, 0x00, 0x02, 0x06, 0x01, 0x00, 0x04, 0x0b, 0x08, 0x00, 0x01, 0x00, 0x00, 0x00
        /*0020*/ 	.byte	0x00, 0x00, 0x00, 0x00


//--------------------- .nv.info._Z23kernel_hypercube_uneDimPiiii --------------------------
	.section	.nv.info._Z23kernel_hypercube_uneDimPiiii,"",@"SHT_CUDA_INFO"
	.sectionflags	@""
	.align	4


	//----- nvinfo : EIATTR_CUDA_API_VERSION
	.align		4
        /*0000*/ 	.byte	0x04, 0x37
        /*0002*/ 	.short	(.L_13 - .L_12)
.L_12:
        /*0004*/ 	.word	0x00000082


	//----- nvinfo : EIATTR_KPARAM_INFO
	.align		4
.L_13:
        /*0008*/ 	.byte	0x04, 0x17
        /*000a*/ 	.short	(.L_15 - .L_14)
.L_14:
        /*000c*/ 	.word	0x00000000
        /*0010*/ 	.short	0x0003
        /*0012*/ 	.short	0x0010
        /*0014*/ 	.byte	0x00, 0xf0, 0x11, 0x00


	//----- nvinfo : EIATTR_KPARAM_INFO
	.align		4
.L_15:
        /*0018*/ 	.byte	0x04, 0x17
        /*001a*/ 	.short	(.L_17 - .L_16)
.L_16:
        /*001c*/ 	.word	0x00000000
        /*0020*/ 	.short	0x0002
        /*0022*/ 	.short	0x000c
        /*0024*/ 	.byte	0x00, 0xf0, 0x11, 0x00


	//----- nvinfo : EIATTR_KPARAM_INFO
	.align		4
.L_17:
        /*0028*/ 	.byte	0x04, 0x17
        /*002a*/ 	.short	(.L_19 - .L_18)
.L_18:
        /*002c*/ 	.word	0x00000000
        /*0030*/ 	.short	0x0001
        /*0032*/ 	.short	0x0008
        /*0034*/ 	.byte	0x00, 0xf0, 0x11, 0x00


	//----- nvinfo : EIATTR_KPARAM_INFO
	.align		4
.L_19:
        /*0038*/ 	.byte	0x04, 0x17
        /*003a*/ 	.short	(.L_21 - .L_20)
.L_20:
        /*003c*/ 	.word	0x00000000
        /*0040*/ 	.short	0x0000
        /*0042*/ 	.short	0x0000
        /*0044*/ 	.byte	0x00, 0xf5, 0x21, 0x00


	//----- nvinfo : EIATTR_SPARSE_MMA_MASK
	.align		4
.L_21:
        /*0048*/ 	.byte	0x03, 0x50
        /*004a*/ 	.short	0x0000


	//----- nvinfo : EIATTR_MAXREG_COUNT
	.align		4
        /*004c*/ 	.byte	0x03, 0x1b
        /*004e*/ 	.short	0x00ff


	//----- nvinfo : EIATTR_MERCURY_ISA_VERSION
	.align		4
        /*0050*/ 	.byte	0x03, 0x5f
        /*0052*/ 	.short	0x0101


	//----- nvinfo : EIATTR_VRC_CTA_INIT_COUNT
	.align		4
        /*0054*/ 	.byte	0x02, 0x4a
	.zero		1
	.zero		1


	//----- nvinfo : EIATTR_EXIT_INSTR_OFFSETS
	.align		4
        /*0058*/ 	.byte	0x04, 0x1c
        /*005a*/ 	.short	(.L_23 - .L_22)


	//   ....[0]....
.L_22:
        /*005c*/ 	.word	0x000000b0


	//   ....[1]....
        /*0060*/ 	.word	0x00000120


	//   ....[2]....
        /*0064*/ 	.word	0x000001b0


	//----- nvinfo : EIATTR_CBANK_PARAM_SIZE
	.align		4
.L_23:
        /*0068*/ 	.byte	0x03, 0x19
        /*006a*/ 	.short	0x0014


	//----- nvinfo : EIATTR_PARAM_CBANK
	.align		4
        /*006c*/ 	.byte	0x04, 0x0a
        /*006e*/ 	.short	(.L_25 - .L_24)
	.align		4
.L_24:
        /*0070*/ 	.word	index@(.nv.constant0._Z23kernel_hypercube_uneDimPiiii)
        /*0074*/ 	.short	0x0380
        /*0076*/ 	.short	0x0014


	//----- nvinfo : EIATTR_SW_WAR
	.align		4
.L_25:
        /*0078*/ 	.byte	0x04, 0x36
        /*007a*/ 	.short	(.L_27 - .L_26)
.L_26:
        /*007c*/ 	.word	0x00000008
.L_27:


//--------------------- .nv.info._Z16kernel_hypercubePii --------------------------
	.section	.nv.info._Z16kernel_hypercubePii,"",@"SHT_CUDA_INFO"
	.sectionflags	@""
	.align	4


	//----- nvinfo : EIATTR_CUDA_API_VERSION
	.align		4
        /*0000*/ 	.byte	0x04, 0x37
        /*0002*/ 	.short	(.L_29 - .L_28)
.L_28:
        /*0004*/ 	.word	0x00000082


	//----- nvinfo : EIATTR_KPARAM_INFO
	.align		4
.L_29:
        /*0008*/ 	.byte	0x04, 0x17
        /*000a*/ 	.short	(.L_31 - .L_30)
.L_30:
        /*000c*/ 	.word	0x00000000
        /*0010*/ 	.short	0x0001
        /*0012*/ 	.short	0x0008
        /*0014*/ 	.byte	0x00, 0xf0, 0x11, 0x00


	//----- nvinfo : EIATTR_KPARAM_INFO
	.align		4
.L_31:
        /*0018*/ 	.byte	0x04, 0x17
        /*001a*/ 	.short	(.L_33 - .L_32)
.L_32:
        /*001c*/ 	.word	0x00000000
        /*0020*/ 	.short	0x0000
        /*0022*/ 	.short	0x0000
        /*0024*/ 	.byte	0x00, 0xf5, 0x21, 0x00


	//----- nvinfo : EIATTR_SPARSE_MMA_MASK
	.align		4
.L_33:
        /*0028*/ 	.byte	0x03, 0x50
        /*002a*/ 	.short	0x0000


	//----- nvinfo : EIATTR_MAXREG_COUNT
	.align		4
        /*002c*/ 	.byte	0x03, 0x1b
        /*002e*/ 	.short	0x00ff


	//----- nvinfo : EIATTR_NUM_BARRIERS
	.align		4
        /*0030*/ 	.byte	0x02, 0x4c
        /*0032*/ 	.byte	0x01
	.zero		1


	//----- nvinfo : EIATTR_MERCURY_ISA_VERSION
	.align		4
        /*0034*/ 	.byte	0x03, 0x5f
        /*0036*/ 	.short	0x0101


	//----- nvinfo : EIATTR_VRC_CTA_INIT_COUNT
	.align		4
        /*0038*/ 	.byte	0x02, 0x4a
	.zero		1
	.zero		1


	//----- nvinfo : EIATTR_EXIT_INSTR_OFFSETS
	.align		4
        /*003c*/ 	.byte	0x04, 0x1c
        /*003e*/ 	.short	(.L_35 - .L_34)


	//   ....[0]....
.L_34:
        /*0040*/ 	.word	0x00000620


	//   ....[1]....
        /*0044*/ 	.word	0x00000c00


	//   ....[2]....
        /*0048*/ 	.word	0x00000dd0


	//----- nvinfo : EIATTR_CRS_STACK_SIZE
	.align		4
.L_35:
        /*004c*/ 	.byte	0x04, 0x1e
        /*004e*/ 	.short	(.L_37 - .L_36)
.L_36:
        /*0050*/ 	.word	0x00000000


	//----- nvinfo : EIATTR_CBANK_PARAM_SIZE
	.align		4
.L_37:
        /*0054*/ 	.byte	0x03, 0x19
        /*0056*/ 	.short	0x000c


	//----- nvinfo : EIATTR_PARAM_CBANK
	.align		4
        /*0058*/ 	.byte	0x04, 0x0a
        /*005a*/ 	.short	(.L_39 - .L_38)
	.align		4
.L_38:
        /*005c*/ 	.word	index@(.nv.constant0._Z16kernel_hypercubePii)
        /*0060*/ 	.short	0x0380
        /*0062*/ 	.short	0x000c


	//----- nvinfo : EIATTR_SW_WAR
	.align		4
.L_39:
        /*0064*/ 	.byte	0x04, 0x36
        /*0066*/ 	.short	(.L_41 - .L_40)
.L_40:
        /*0068*/ 	.word	0x00000008
.L_41:


//--------------------- .nv.callgraph             --------------------------
	.section	.nv.callgraph,"",@"SHT_CUDA_CALLGRAPH"
	.align	4
	.sectionentsize	8
	.align		4
        /*0000*/ 	.word	0x00000000
	.align		4
        /*0004*/ 	.word	0xffffffff
	.align		4
        /*0008*/ 	.word	0x00000000
	.align		4
        /*000c*/ 	.word	0xfffffffe
	.align		4
        /*0010*/ 	.word	0x00000000
	.align		4
        /*0014*/ 	.word	0xfffffffd
	.align		4
        /*0018*/ 	.word	0x00000000
	.align		4
        /*001c*/ 	.word	0xfffffffc


//--------------------- .text._Z23kernel_hypercube_uneDimPiiii --------------------------
	.section	.text._Z23kernel_hypercube_uneDimPiiii,"ax",@progbits
	.align	128
        .global         _Z23kernel_hypercube_uneDimPiiii
        .type           _Z23kernel_hypercube_uneDimPiiii,@function
        .size           _Z23kernel_hypercube_uneDimPiiii,(.L_x_17 - _Z23kernel_hypercube_uneDimPiiii)
        .other          _Z23kernel_hypercube_uneDimPiiii,@"STO_CUDA_ENTRY STV_DEFAULT"
_Z23kernel_hypercube_uneDimPiiii:
.text._Z23kernel_hypercube_uneDimPiiii:
[----:B------:R-:W-:Y:S01]  /*0000*/  LDC R1, c[0x0][0x37c] ;  /* 0x0000df00ff017b82 */ /* 0x000fe20000000800 */
[----:B------:R-:W0:Y:S07]  /*0010*/  S2R R0, SR_TID.X ;  /* 0x0000000000007919 */ /* 0x000e2e0000002100 */
[----:B------:R-:W0:Y:S01]  /*0020*/  S2UR UR5, SR_CTAID.X ;  /* 0x00000000000579c3 */ /* 0x000e220000002500 */
[----:B------:R-:W1:Y:S01]  /*0030*/  LDCU UR4, c[0x0][0x390] ;  /* 0x00007200ff0477ac */ /* 0x000e620008000800 */
[----:B------:R-:W1:Y:S06]  /*0040*/  LDCU UR6, c[0x0][0x38c] ;  /* 0x00007180ff0677ac */ /* 0x000e6c0008000800 */
[----:B------:R-:W0:Y:S01]  /*0050*/  LDC R3, c[0x0][0x360] ;  /* 0x0000d800ff037b82 */ /* 0x000e220000000800 */
[----:B------:R-:W-:Y:S01]  /*0060*/  UMOV UR7, 0x1 ;  /* 0x0000000100077882 */ /* 0x000fe20000000000 */
[----:B-1----:R-:W-:-:S04]  /*0070*/  UIADD3 UR4, UPT, UPT, UR4, -UR6, URZ ;  /* 0x8000000604047290 */ /* 0x002fc8000fffe0ff */
[----:B------:R-:W-:Y:S01]  /*0080*/  USHF.L.U32 UR4, UR7, UR4, URZ ;  /* 0x0000000407047299 */ /* 0x000fe200080006ff */
[----:B0-----:R-:W-:-:S05]  /*0090*/  IMAD R0, R3, UR5, R0 ;  /* 0x0000000503007c24 */ /* 0x001fca000f8e0200 */
[----:B------:R-:W-:-:S13]  /*00a0*/  ISETP.GE.AND P0, PT, R0, UR4, PT ;  /* 0x0000000400007c0c */ /* 0x000fda000bf06270 */
[----:B------:R-:W-:Y:S05]  /*00b0*/  @P0 EXIT ;  /* 0x000000000000094d */ /* 0x000fea0003800000 */
[----:B------:R-:W0:Y:S01]  /*00c0*/  LDCU UR5, c[0x0][0x388] ;  /* 0x00007100ff0577ac */ /* 0x000e220008000800 */
[----:B------:R-:W-:Y:S01]  /*00d0*/  SHF.L.U32 R7, R0, UR6, RZ ;  /* 0x0000000600077c19 */ /* 0x000fe200080006ff */
[----:B------:R-:W-:-:S04]  /*00e0*/  UIADD3 UR4, UPT, UPT, UR6, -0x1, URZ ;  /* 0xffffffff06047890 */ /* 0x000fc8000fffe0ff */
[----:B------:R-:W-:-:S06]  /*00f0*/  USHF.L.U32 UR4, UR7, UR4, URZ ;  /* 0x0000000407047299 */ /* 0x000fcc00080006ff */
[----:B------:R-:W-:-:S04]  /*0100*/  LOP3.LUT R3, R7, UR4, RZ, 0xfc, !PT ;  /* 0x0000000407037c12 */ /* 0x000fc8000f8efcff */
[----:B0-----:R-:W-:-:S13]  /*0110*/  ISETP.GE.AND P0, PT, R3, UR5, PT ;  /* 0x0000000503007c0c */ /* 0x001fda000bf06270 */
[----:B------:R-:W-:Y:S05]  /*0120*/  @P0 EXIT ;  /* 0x000000000000094d */ /* 0x000fea0003800000 */
[----:B------:R-:W0:Y:S01]  /*0130*/  LDC.64 R4, c[0x0][0x380] ;  /* 0x0000e000ff047b82 */ /* 0x000e220000000a00 */
[----:B------:R-:W1:Y:S01]  /*0140*/  LDCU.64 UR4, c[0x0][0x358] ;  /* 0x00006b00ff0477ac */ /* 0x000e620008000a00 */
[----:B0-----:R-:W-:-:S04]  /*0150*/  IMAD.WIDE R2, R3, 0x4, R4 ;  /* 0x0000000403027825 */ /* 0x001fc800078e0204 */
[----:B------:R-:W-:Y:S02]  /*0160*/  IMAD.WIDE R4, R7, 0x4, R4 ;  /* 0x0000000407047825 */ /* 0x000fe400078e0204 */
[----:B-1----:R-:W2:Y:S04]  /*0170*/  LDG.E R2, desc[UR4][R2.64] ;  /* 0x0000000402027981 */ /* 0x002ea8000c1e1900 */
[----:B------:R-:W2:Y:S02]  /*0180*/  LDG.E R7, desc[UR4][R4.64] ;  /* 0x0000000404077981 */ /* 0x000ea4000c1e1900 */
[----:B--2---:R-:W-:-:S05]  /*0190*/  IADD3 R7, PT, PT, R2, R7, RZ ;  /* 0x0000000702077210 */ /* 0x004fca0007ffe0ff */
[----:B------:R-:W-:Y:S01]  /*01a0*/  STG.E desc[UR4][R4.64], R7 ;  /* 0x0000000704007986 */ /* 0x000fe2000c101904 */
[----:B------:R-:W-:Y:S05]  /*01b0*/  EXIT ;  /* 0x000000000000794d */ /* 0x000fea0003800000 */
.L_x_0:
[----:B------:R-:W-:-:S00]  /*01c0*/  BRA `(.L_x_0) ;  /* 0xfffffffc00fc7947 */ /* 0x000fc0000383ffff */
[----:B------:R-:W-:-:S00]  /*01d0*/  NOP ;  /* 0x0000000000007918 */ /* 0x000fc00000000000 */
        /* <DEDUP_REMOVED lines=10> */
.L_x_17:


//--------------------- .text._Z16kernel_hypercubePii --------------------------
	.section	.text._Z16kernel_hypercubePii,"ax",@progbits
	.align	128
        .global         _Z16kernel_hypercubePii
        .type           _Z16kernel_hypercubePii,@function
        .size           _Z16kernel_hypercubePii,(.L_x_18 - _Z16kernel_hypercubePii)
        .other          _Z16kernel_hypercubePii,@"STO_CUDA_ENTRY STV_DEFAULT"
_Z16kernel_hypercubePii:
.text._Z16kernel_hypercubePii:
[----:B------:R-:W-:Y:S01]  /*0000*/  LDC R1, c[0x0][0x37c] ;  /* 0x0000df00ff017b82 */ /* 0x000fe20000000800 */
[----:B------:R-:W0:Y:S01]  /*0010*/  LDCU UR4, c[0x0][0x388] ;  /* 0x00007100ff0477ac */ /* 0x000e220008000800 */
[----:B------:R-:W1:Y:S06]  /*0020*/  S2R R0, SR_TID.X ;  /* 0x0000000000007919 */ /* 0x000e6c0000002100 */
[----:B------:R-:W1:Y:S01]  /*0030*/  LDC R9, c[0x0][0x360] ;  /* 0x0000d800ff097b82 */ /* 0x000e620000000800 */
[----:B------:R-:W2:Y:S01]  /*0040*/  LDCU.64 UR6, c[0x0][0x358] ;  /* 0x00006b00ff0677ac */ /* 0x000ea20008000a00 */
[----:B0-----:R-:W0:Y:S06]  /*0050*/  I2F.F64 R4, UR4 ;  /* 0x0000000400047d12 */ /* 0x001e2c0008201c00 */
[----:B------:R-:W1:Y:S01]  /*0060*/  S2UR UR4, SR_CTAID.X ;  /* 0x00000000000479c3 */ /* 0x000e620000002500 */
[----:B0-----:R-:W-:Y:S01]  /*0070*/  ISETP.GT.AND P0, PT, R5, 0xfffff, PT ;  /* 0x000fffff0500780c */ /* 0x001fe20003f04270 */
[----:B------:R-:W-:-:S02]  /*0080*/  IMAD.MOV.U32 R6, RZ, RZ, R4 ;  /* 0x000000ffff067224 */ /* 0x000fc400078e0004 */
[--C-:B------:R-:W-:Y:S02]  /*0090*/  IMAD.MOV.U32 R7, RZ, RZ, R5.reuse ;  /* 0x000000ffff077224 */ /* 0x100fe400078e0005 */
[----:B------:R-:W-:Y:S02]  /*00a0*/  IMAD.MOV.U32 R3, RZ, RZ, R5 ;  /* 0x000000ffff037224 */ /* 0x000fe400078e0005 */
[----:B-1----:R-:W-:-:S06]  /*00b0*/  IMAD R0, R9, UR4, R0 ;  /* 0x0000000409007c24 */ /* 0x002fcc000f8e0200 */
[----:B------:R-:W-:-:S10]  /*00c0*/  @!P0 DMUL R6, R6, 1.80143985094819840000e+16 ;  /* 0x4350000006068828 */ /* 0x000fd40000000000 */
[----:B------:R-:W-:Y:S02]  /*00d0*/  @!P0 IMAD.MOV.U32 R3, RZ, RZ, R7 ;  /* 0x000000ffff038224 */ /* 0x000fe400078e0007 */
[----:B------:R-:W-:Y:S02]  /*00e0*/  @!P0 IMAD.MOV.U32 R4, RZ, RZ, R6 ;  /* 0x000000ffff048224 */ /* 0x000fe400078e0006 */
[----:B------:R-:W-:-:S05]  /*00f0*/  VIADD R2, R3, 0xffffffff ;  /* 0xffffffff03027836 */ /* 0x000fca0000000000 */
[----:B------:R-:W-:Y:S01]  /*0100*/  ISETP.GT.U32.AND P1, PT, R2, 0x7feffffe, PT ;  /* 0x7feffffe0200780c */ /* 0x000fe20003f24070 */
[----:B------:R-:W-:Y:S02]  /*0110*/  IMAD.MOV.U32 R2, RZ, RZ, -0x3ff ;  /* 0xfffffc01ff027424 */ /* 0x000fe400078e00ff */
[----:B------:R-:W-:-:S10]  /*0120*/  @!P0 IMAD.MOV.U32 R2, RZ, RZ, -0x435 ;  /* 0xfffffbcbff028424 */ /* 0x000fd400078e00ff */
[----:B--2---:R-:W-:Y:S05]  /*0130*/  @P1 BRA `(.L_x_1) ;  /* 0x0000000400001947 */ /* 0x004fea0003800000 */
[----:B------:R-:W-:Y:S01]  /*0140*/  LOP3.LUT R5, R3, 0xfffff, RZ, 0xc0, !PT ;  /* 0x000fffff03057812 */ /* 0x000fe200078ec0ff */
[----:B------:R-:W-:Y:S01]  /*0150*/  IMAD.MOV.U32 R6, RZ, RZ, RZ ;  /* 0x000000ffff067224 */ /* 0x000fe200078e00ff */
[----:B------:R-:W-:Y:S01]  /*0160*/  UMOV UR4, 0x3ae80f1e ;  /* 0x3ae80f1e00047882 */ /* 0x000fe20000000000 */
[----:B------:R-:W-:Y:S01]  /*0170*/  IMAD.MOV.U32 R14, RZ, RZ, -0x748574fc ;  /* 0x8b7a8b04ff0e7424 */ /* 0x000fe200078e00ff */
[----:B------:R-:W-:Y:S01]  /*0180*/  LOP3.LUT R5, R5, 0x3ff00000, RZ, 0xfc, !PT ;  /* 0x3ff0000005057812 */ /* 0x000fe200078efcff */
[----:B------:R-:W-:Y:S01]  /*0190*/  IMAD.MOV.U32 R15, RZ, RZ, 0x3ed0ee25 ;  /* 0x3ed0ee25ff0f7424 */ /* 0x000fe200078e00ff */
[----:B------:R-:W-:Y:S01]  /*01a0*/  UMOV UR5, 0x3eb1380b ;  /* 0x3eb1380b00057882 */ /* 0x000fe20000000000 */
[----:B------:R-:W-:Y:S01]  /*01b0*/  LEA.HI R16, R3, R2, RZ, 0xc ;  /* 0x0000000203107211 */ /* 0x000fe200078f60ff */
[----:B------:R-:W-:Y:S01]  /*01c0*/  IMAD.MOV.U32 R17, RZ, RZ, 0x43300000 ;  /* 0x43300000ff117424 */ /* 0x000fe200078e00ff */
[----:B------:R-:W-:Y:S01]  /*01d0*/  ISETP.GE.U32.AND P0, PT, R5, 0x3ff6a09f, PT ;  /* 0x3ff6a09f0500780c */ /* 0x000fe20003f06070 */
[----:B------:R-:W-:Y:S01]  /*01e0*/  UMOV UR8, 0x80000000 ;  /* 0x8000000000087882 */ /* 0x000fe20000000000 */
[----:B------:R-:W-:-:S11]  /*01f0*/  UMOV UR9, 0x43300000 ;  /* 0x4330000000097882 */ /* 0x000fd60000000000 */
[----:B------:R-:W-:Y:S02]  /*0200*/  @P0 VIADD R7, R5, 0xfff00000 ;  /* 0xfff0000005070836 */ /* 0x000fe40000000000 */
[----:B------:R-:W-:Y:S02]  /*0210*/  @P0 VIADD R16, R16, 0x1 ;  /* 0x0000000110100836 */ /* 0x000fe40000000000 */
[----:B------:R-:W-:-:S03]  /*0220*/  @P0 IMAD.MOV.U32 R5, RZ, RZ, R7 ;  /* 0x000000ffff050224 */ /* 0x000fc600078e0007 */
[----:B------:R-:W-:-:S03]  /*0230*/  LOP3.LUT R16, R16, 0x80000000, RZ, 0x3c, !PT ;  /* 0x8000000010107812 */ /* 0x000fc600078e3cff */
[C---:B------:R-:W-:Y:S02]  /*0240*/  DADD R12, R4.reuse, 1 ;  /* 0x3ff00000040c7429 */ /* 0x040fe40000000000 */
[----:B------:R-:W-:-:S04]  /*0250*/  DADD R4, R4, -1 ;  /* 0xbff0000004047429 */ /* 0x000fc80000000000 */
[----:B------:R-:W0:Y:S02]  /*0260*/  MUFU.RCP64H R7, R13 ;  /* 0x0000000d00077308 */ /* 0x000e240000001800 */
[----:B0-----:R-:W-:-:S08]  /*0270*/  DFMA R8, -R12, R6, 1 ;  /* 0x3ff000000c08742b */ /* 0x001fd00000000106 */
[----:B------:R-:W-:-:S08]  /*0280*/  DFMA R8, R8, R8, R8 ;  /* 0x000000080808722b */ /* 0x000fd00000000008 */
[----:B------:R-:W-:-:S08]  /*0290*/  DFMA R6, R6, R8, R6 ;  /* 0x000000080606722b */ /* 0x000fd00000000006 */
[----:B------:R-:W-:-:S08]  /*02a0*/  DMUL R8, R4, R6 ;  /* 0x0000000604087228 */ /* 0x000fd00000000000 */
[----:B------:R-:W-:-:S08]  /*02b0*/  DFMA R8, R4, R6, R8 ;  /* 0x000000060408722b */ /* 0x000fd00000000008 */
[----:B------:R-:W-:Y:S02]  /*02c0*/  DMUL R10, R8, R8 ;  /* 0x00000008080a7228 */ /* 0x000fe40000000000 */
[----:B------:R-:W-:-:S06]  /*02d0*/  DADD R2, R4, -R8 ;  /* 0x0000000004027229 */ /* 0x000fcc0000000808 */
[----:B------:R-:W-:Y:S01]  /*02e0*/  DFMA R12, R10, UR4, R14 ;  /* 0x000000040a0c7c2b */ /* 0x000fe2000800000e */
[----:B------:R-:W-:Y:S01]  /*02f0*/  UMOV UR4, 0x9f02676f ;  /* 0x9f02676f00047882 */ /* 0x000fe20000000000 */
[----:B------:R-:W-:Y:S01]  /*0300*/  UMOV UR5, 0x3ef3b266 ;  /* 0x3ef3b26600057882 */ /* 0x000fe20000000000 */
[----:B------:R-:W-:Y:S02]  /*0310*/  DADD R14, R2, R2 ;  /* 0x00000000020e7229 */ /* 0x000fe40000000002 */
[----:B------:R-:W-:Y:S01]  /*0320*/  DADD R2, R16, -UR8 ;  /* 0x8000000810027e29 */ /* 0x000fe20008000000 */
[----:B------:R-:W-:Y:S01]  /*0330*/  UMOV UR8, 0xfefa39ef ;  /* 0xfefa39ef00087882 */ /* 0x000fe20000000000 */
[----:B------:R-:W-:Y:S01]  /*0340*/  UMOV UR9, 0x3fe62e42 ;  /* 0x3fe62e4200097882 */ /* 0x000fe20000000000 */
[----:B------:R-:W-:Y:S01]  /*0350*/  DFMA R12, R10, R12, UR4 ;  /* 0x000000040a0c7e2b */ /* 0x000fe2000800000c */
[----:B------:R-:W-:Y:S01]  /*0360*/  UMOV UR4, 0xa9ab0956 ;  /* 0xa9ab095600047882 */ /* 0x000fe20000000000 */
[----:B------:R-:W-:Y:S01]  /*0370*/  UMOV UR5, 0x3f1745cb ;  /* 0x3f1745cb00057882 */ /* 0x000fe20000000000 */
[----:B------:R-:W-:-:S02]  /*0380*/  DFMA R14, R4, -R8, R14 ;  /* 0x80000008040e722b */ /* 0x000fc4000000000e */
[----:B------:R-:W-:-:S03]  /*0390*/  DFMA R4, R2, UR8, R8 ;  /* 0x0000000802047c2b */ /* 0x000fc60008000008 */
[----:B------:R-:W-:Y:S01]  /*03a0*/  DFMA R12, R10, R12, UR4 ;  /* 0x000000040a0c7e2b */ /* 0x000fe2000800000c */
[----:B------:R-:W-:Y:S01]  /*03b0*/  UMOV UR4, 0x2d1b5154 ;  /* 0x2d1b515400047882 */ /* 0x000fe20000000000 */
[----:B------:R-:W-:Y:S01]  /*03c0*/  UMOV UR5, 0x3f3c71c7 ;  /* 0x3f3c71c700057882 */ /* 0x000fe20000000000 */
[----:B------:R-:W-:-:S05]  /*03d0*/  DMUL R14, R6, R14 ;  /* 0x0000000e060e7228 */ /* 0x000fca0000000000 */
[----:B------:R-:W-:Y:S01]  /*03e0*/  DFMA R12, R10, R12, UR4 ;  /* 0x000000040a0c7e2b */ /* 0x000fe2000800000c */
[----:B------:R-:W-:Y:S01]  /*03f0*/  UMOV UR4, 0x923be72d ;  /* 0x923be72d00047882 */ /* 0x000fe20000000000 */
[----:B------:R-:W-:-:S06]  /*0400*/  UMOV UR5, 0x3f624924 ;  /* 0x3f62492400057882 */ /* 0x000fcc0000000000 */
        /* <DEDUP_REMOVED lines=8> */
[----:B------:R-:W-:Y:S02]  /*0490*/  UMOV UR5, 0x3fe62e42 ;  /* 0x3fe62e4200057882 */ /* 0x000fe40000000000 */
[----:B------:R-:W-:Y:S01]  /*04a0*/  DFMA R16, R2, -UR4, R4 ;  /* 0x8000000402107c2b */ /* 0x000fe20008000004 */
[----:B------:R-:W-:Y:S01]  /*04b0*/  UMOV UR4, 0x3b39803f ;  /* 0x3b39803f00047882 */ /* 0x000fe20000000000 */
[----:B------:R-:W-:Y:S02]  /*04c0*/  UMOV UR5, 0x3c7abc9e ;  /* 0x3c7abc9e00057882 */ /* 0x000fe40000000000 */
[----:B------:R-:W-:-:S04]  /*04d0*/  DMUL R12, R10, R12 ;  /* 0x0000000c0a0c7228 */ /* 0x000fc80000000000 */
[----:B------:R-:W-:-:S04]  /*04e0*/  DADD R16, -R8, R16 ;  /* 0x0000000008107229 */ /* 0x000fc80000000110 */
[----:B------:R-:W-:-:S08]  /*04f0*/  DFMA R12, R8, R12, R14 ;  /* 0x0000000c080c722b */ /* 0x000fd0000000000e */
[----:B------:R-:W-:-:S08]  /*0500*/  DADD R12, R12, -R16 ;  /* 0x000000000c0c7229 */ /* 0x000fd00000000810 */
[----:B------:R-:W-:-:S08]  /*0510*/  DFMA R12, R2, UR4, R12 ;  /* 0x00000004020c7c2b */ /* 0x000fd0000800000c */
[----:B------:R-:W-:Y:S01]  /*0520*/  DADD R4, R4, R12 ;  /* 0x0000000004047229 */ /* 0x000fe2000000000c */
[----:B------:R-:W-:Y:S10]  /*0530*/  BRA `(.L_x_2) ;  /* 0x0000000000187947 */ /* 0x000ff40003800000 */
.L_x_1:
[----:B------:R-:W-:Y:S01]  /*0540*/  IMAD.MOV.U32 R2, RZ, RZ, 0x0 ;  /* 0x00000000ff027424 */ /* 0x000fe200078e00ff */
[----:B------:R-:W-:Y:S01]  /*0550*/  LOP3.LUT P0, RZ, R7, 0x7fffffff, RZ, 0xc0, !PT ;  /* 0x7fffffff07ff7812 */ /* 0x000fe2000780c0ff */
[----:B------:R-:W-:-:S06]  /*0560*/  IMAD.MOV.U32 R3, RZ, RZ, 0x7ff00000 ;  /* 0x7ff00000ff037424 */ /* 0x000fcc00078e00ff */
[----:B------:R-:W-:-:S10]  /*0570*/  DFMA R2, R6, R2, +INF ;  /* 0x7ff000000602742b */ /* 0x000fd40000000002 */
[----:B------:R-:W-:Y:S02]  /*0580*/  FSEL R4, R2, RZ, P0 ;  /* 0x000000ff02047208 */ /* 0x000fe40000000000 */
[----:B------:R-:W-:-:S07]  /*0590*/  FSEL R5, R3, -QNAN , P0 ;  /* 0xfff0000003057808 */ /* 0x000fce0000000000 */
.L_x_2:
[----:B------:R-:W-:Y:S01]  /*05a0*/  UMOV UR4, 0xffda0d24 ;  /* 0xffda0d2400047882 */ /* 0x000fe20000000000 */
[----:B------:R-:W-:Y:S02]  /*05b0*/  UMOV UR5, 0x3c7777d0 ;  /* 0x3c7777d000057882 */ /* 0x000fe40000000000 */
[----:B------:R-:W-:Y:S01]  /*05c0*/  DMUL R2, R4, UR4 ;  /* 0x0000000404027c28 */ /* 0x000fe20008000000 */
[----:B------:R-:W-:Y:S01]  /*05d0*/  UMOV UR4, 0x652b82fe ;  /* 0x652b82fe00047882 */ /* 0x000fe20000000000 */
[----:B------:R-:W-:-:S06]  /*05e0*/  UMOV UR5, 0x3ff71547 ;  /* 0x3ff7154700057882 */ /* 0x000fcc0000000000 */
[----:B------:R-:W-:-:S10]  /*05f0*/  DFMA R4, R4, UR4, R2 ;  /* 0x0000000404047c2b */ /* 0x000fd40008000002 */
[----:B------:R-:W0:Y:S02]  /*0600*/  F2I.F64.CEIL R4, R4 ;  /* 0x0000000400047311 */ /* 0x000e240000309100 */
[----:B0-----:R-:W-:-:S13]  /*0610*/  ISETP.GE.AND P0, PT, R4, 0x1, PT ;  /* 0x000000010400780c */ /* 0x001fda0003f06270 */
[----:B------:R-:W-:Y:S05]  /*0620*/  @!P0 EXIT ;  /* 0x000000000000894d */ /* 0x000fea0003800000 */
[C---:B------:R-:W-:Y:S01]  /*0630*/  ISETP.GE.U32.AND P0, PT, R4.reuse, 0x4, PT ;  /* 0x000000040400780c */ /* 0x040fe20003f06070 */
[----:B------:R-:W-:Y:S01]  /*0640*/  UMOV UR4, 0x1 ;  /* 0x0000000100047882 */ /* 0x000fe20000000000 */
[----:B------:R-:W-:-:S11]  /*0650*/  LOP3.LUT R5, R4, 0x3, RZ, 0xc0, !PT ;  /* 0x0000000304057812 */ /* 0x000fd600078ec0ff */
[----:B------:R-:W-:Y:S05]  /*0660*/  @!P0 BRA `(.L_x_3) ;  /* 0x0000000400608947 */ /* 0x000fea0003800000 */
[----:B------:R-:W0:Y:S01]  /*0670*/  LDC.64 R2, c[0x0][0x380] ;  /* 0x0000e000ff027b82 */ /* 0x000e220000000a00 */
[C---:B------:R-:W-:Y:S01]  /*0680*/  LOP3.LUT R7, R4.reuse, 0x7ffffffc, RZ, 0xc0, !PT ;  /* 0x7ffffffc04077812 */ /* 0x040fe200078ec0ff */
[----:B------:R-:W-:Y:S01]  /*0690*/  VIADD R6, R4, 0xfffffffe ;  /* 0xfffffffe04067836 */ /* 0x000fe20000000000 */
[----:B------:R-:W1:Y:S03]  /*06a0*/  LDCU UR10, c[0x0][0x388] ;  /* 0x00007100ff0a77ac */ /* 0x000e660008000800 */
[----:B------:R-:W-:Y:S01]  /*06b0*/  IMAD.MOV R7, RZ, RZ, -R7 ;  /* 0x000000ffff077224 */ /* 0x000fe200078e0a07 */
[----:B------:R-:W-:-:S06]  /*06c0*/  UMOV UR4, 0x2 ;  /* 0x0000000200047882 */ /* 0x000fcc0000000000 */
.L_x_12:
[C---:B------:R-:W-:Y:S01]  /*06d0*/  VIADD R8, R6.reuse, 0x1 ;  /* 0x0000000106087836 */ /* 0x040fe20000000000 */
[----:B------:R-:W-:Y:S01]  /*06e0*/  UIADD3 UR9, UPT, UPT, UR4, 0x1, URZ ;  /* 0x0000000104097890 */ /* 0x000fe2000fffe0ff */
[----:B------:R-:W-:Y:S01]  /*06f0*/  IMAD.MOV.U32 R9, RZ, RZ, 0x1 ;  /* 0x00000001ff097424 */ /* 0x000fe200078e00ff */
[----:B------:R-:W-:Y:S01]  /*0700*/  UIADD3 UR8, UPT, UPT, UR4, -0x1, URZ ;  /* 0xffffffff04087890 */ /* 0x000fe2000fffe0ff */
[----:B----4-:R-:W-:Y:S01]  /*0710*/  VIADD R10, R6, 0xffffffff ;  /* 0xffffffff060a7836 */ /* 0x010fe20000000000 */
[----:B------:R-:W-:Y:S02]  /*0720*/  BSSY.RECONVERGENT B0, `(.L_x_4) ;  /* 0x0000014000007945 */ /* 0x000fe40003800200 */
[C---:B------:R-:W-:Y:S02]  /*0730*/  SHF.L.U32 R11, R9.reuse, R8, RZ ;  /* 0x00000008090b7219 */ /* 0x040fe400000006ff */
[----:B-123--:R-:W-:Y:S02]  /*0740*/  SHF.L.U32 R13, R9, R6, RZ ;  /* 0x00000006090d7219 */ /* 0x00efe400000006ff */
[----:B------:R-:W-:-:S02]  /*0750*/  ISETP.GE.AND P2, PT, R0, R11, PT ;  /* 0x0000000b0000720c */ /* 0x000fc40003f46270 */
[----:B------:R-:W-:Y:S02]  /*0760*/  SHF.L.U32 R15, R9, R10, RZ ;  /* 0x0000000a090f7219 */ /* 0x000fe400000006ff */
[C---:B------:R-:W-:Y:S02]  /*0770*/  ISETP.GE.AND P0, PT, R0.reuse, R13, PT ;  /* 0x0000000d0000720c */ /* 0x040fe40003f06270 */
[----:B------:R-:W-:-:S07]  /*0780*/  ISETP.GE.AND P1, PT, R0, R15, PT ;  /* 0x0000000f0000720c */ /* 0x000fce0003f26270 */
[----:B------:R-:W-:Y:S06]  /*0790*/  @P2 BRA `(.L_x_5) ;  /* 0x0000000000302947 */ /* 0x000fec0003800000 */
[----:B------:R-:W-:Y:S01]  /*07a0*/  UIADD3 UR5, UPT, UPT, UR4, -0x2, URZ ;  /* 0xfffffffe04057890 */ /* 0x000fe2000fffe0ff */
[----:B------:R-:W-:-:S05]  /*07b0*/  SHF.L.U32 R13, R0, UR8, RZ ;  /* 0x00000008000d7c19 */ /* 0x000fca00080006ff */
[----:B------:R-:W-:-:S04]  /*07c0*/  SHF.L.U32 R8, R9, UR5, RZ ;  /* 0x0000000509087c19 */ /* 0x000fc800080006ff */
[----:B------:R-:W-:-:S04]  /*07d0*/  LOP3.LUT R11, R8, R13, RZ, 0xfc, !PT ;  /* 0x0000000d080b7212 */ /* 0x000fc800078efcff */
[----:B-1----:R-:W-:-:S13]  /*07e0*/  ISETP.GE.AND P2, PT, R11, UR10, PT ;  /* 0x0000000a0b007c0c */ /* 0x002fda000bf46270 */
[----:B------:R-:W-:Y:S05]  /*07f0*/  @P2 BRA `(.L_x_5) ;  /* 0x0000000000182947 */ /* 0x000fea0003800000 */
[----:B0-----:R-:W-:-:S04]  /*0800*/  IMAD.WIDE R10, R11, 0x4, R2 ;  /* 0x000000040b0a7825 */ /* 0x001fc800078e0202 */
[----:B------:R-:W-:Y:S02]  /*0810*/  IMAD.WIDE R12, R13, 0x4, R2 ;  /* 0x000000040d0c7825 */ /* 0x000fe400078e0202 */
[----:B------:R-:W2:Y:S04]  /*0820*/  LDG.E R10, desc[UR6][R10.64] ;  /* 0x000000060a0a7981 */ /* 0x000ea8000c1e1900 */
[----:B------:R-:W2:Y:S02]  /*0830*/  LDG.E R15, desc[UR6][R12.64] ;  /* 0x000000060c0f7981 */ /* 0x000ea4000c1e1900 */
[----:B--2---:R-:W-:-:S05]  /*0840*/  IMAD.IADD R15, R10, 0x1, R15 ;  /* 0x000000010a0f7824 */ /* 0x004fca00078e020f */
[----:B------:R2:W-:Y:S02]  /*0850*/  STG.E desc[UR6][R12.64], R15 ;  /* 0x0000000f0c007986 */ /* 0x0005e4000c101906 */
.L_x_5:
[----:B-1----:R-:W-:Y:S05]  /*0860*/  BSYNC.RECONVERGENT B0 ;  /* 0x0000000000007941 */ /* 0x002fea0003800200 */
.L_x_4:
[----:B------:R-:W-:Y:S06]  /*0870*/  BAR.SYNC.DEFER_BLOCKING 0x0 ;  /* 0x0000000000007b1d */ /* 0x000fec0000010000 */
[----:B------:R-:W-:Y:S04]  /*0880*/  BSSY.RECONVERGENT B0, `(.L_x_6) ;  /* 0x000000d000007945 */ /* 0x000fe80003800200 */
[----:B------:R-:W-:Y:S05]  /*0890*/  @P0 BRA `(.L_x_7) ;  /* 0x00000000002c0947 */ /* 0x000fea0003800000 */
[----:B--2---:R-:W-:Y:S02]  /*08a0*/  SHF.L.U32 R13, R0, UR4, RZ ;  /* 0x00000004000d7c19 */ /* 0x004fe400080006ff */
[----:B------:R-:W-:-:S04]  /*08b0*/  SHF.L.U32 R8, R9, UR8, RZ ;  /* 0x0000000809087c19 */ /* 0x000fc800080006ff */
[----:B------:R-:W-:-:S04]  /*08c0*/  LOP3.LUT R11, R8, R13, RZ, 0xfc, !PT ;  /* 0x0000000d080b7212 */ /* 0x000fc800078efcff */
[----:B------:R-:W-:-:S13]  /*08d0*/  ISETP.GE.AND P0, PT, R11, UR10, PT ;  /* 0x0000000a0b007c0c */ /* 0x000fda000bf06270 */
[----:B------:R-:W-:Y:S05]  /*08e0*/  @P0 BRA `(.L_x_7) ;  /* 0x0000000000180947 */ /* 0x000fea0003800000 */
[----:B0-----:R-:W-:-:S04]  /*08f0*/  IMAD.WIDE R10, R11, 0x4, R2 ;  /* 0x000000040b0a7825 */ /* 0x001fc800078e0202 */
[----:B------:R-:W-:Y:S02]  /*0900*/  IMAD.WIDE R12, R13, 0x4, R2 ;  /* 0x000000040d0c7825 */ /* 0x000fe400078e0202 */
[----:B------:R-:W2:Y:S04]  /*0910*/  LDG.E R10, desc[UR6][R10.64] ;  /* 0x000000060a0a7981 */ /* 0x000ea8000c1e1900 */
[----:B------:R-:W2:Y:S02]  /*0920*/  LDG.E R15, desc[UR6][R12.64] ;  /* 0x000000060c0f7981 */ /* 0x000ea4000c1e1900 */
[----:B--2---:R-:W-:-:S05]  /*0930*/  IMAD.IADD R15, R10, 0x1, R15 ;  /* 0x000000010a0f7824 */ /* 0x004fca00078e020f */
[----:B------:R1:W-:Y:S02]  /*0940*/  STG.E desc[UR6][R12.64], R15 ;  /* 0x0000000f0c007986 */ /* 0x0003e4000c101906 */
.L_x_7:
[----:B------:R-:W-:Y:S05]  /*0950*/  BSYNC.RECONVERGENT B0 ;  /* 0x0000000000007941 */ /* 0x000fea0003800200 */
.L_x_6:
[----:B------:R-:W-:Y:S06]  /*0960*/  BAR.SYNC.DEFER_BLOCKING 0x0 ;  /* 0x0000000000007b1d */ /* 0x000fec0000010000 */
[----:B------:R-:W-:Y:S04]  /*0970*/  BSSY.RECONVERGENT B0, `(.L_x_8) ;  /* 0x000000d000007945 */ /* 0x000fe80003800200 */
[----:B------:R-:W-:Y:S05]  /*0980*/  @P1 BRA `(.L_x_9) ;  /* 0x00000000002c1947 */ /* 0x000fea0003800000 */
[----:B-12---:R-:W-:Y:S02]  /*0990*/  SHF.L.U32 R13, R0, UR9, RZ ;  /* 0x00000009000d7c19 */ /* 0x006fe400080006ff */
        /* <DEDUP_REMOVED lines=10> */
.L_x_9:
[----:B------:R-:W-:Y:S05]  /*0a40*/  BSYNC.RECONVERGENT B0 ;  /* 0x0000000000007941 */ /* 0x000fea0003800200 */
.L_x_8:
[----:B------:R-:W-:Y:S01]  /*0a50*/  VIADD R8, R6, 0xfffffffe ;  /* 0xfffffffe06087836 */ /* 0x000fe20000000000 */
[----:B------:R-:W-:Y:S01]  /*0a60*/  BAR.SYNC.DEFER_BLOCKING 0x0 ;  /* 0x0000000000007b1d */ /* 0x000fe20000010000 */
[----:B------:R-:W-:-:S03]  /*0a70*/  VIADD R7, R7, 0x4 ;  /* 0x0000000407077836 */ /* 0x000fc60000000000 */
[----:B------:R-:W-:Y:S02]  /*0a80*/  SHF.L.U32 R11, R9, R8, RZ ;  /* 0x00000008090b7219 */ /* 0x000fe400000006ff */
[----:B------:R-:W-:Y:S01]  /*0a90*/  BSSY.RECONVERGENT B0, `(.L_x_10) ;  /* 0x0000010000007945 */ /* 0x000fe20003800200 */
[----:B------:R-:W-:Y:S02]  /*0aa0*/  ISETP.NE.AND P1, PT, R7, RZ, PT ;  /* 0x000000ff0700720c */ /* 0x000fe40003f25270 */
[----:B------:R-:W-:-:S13]  /*0ab0*/  ISETP.GE.AND P0, PT, R0, R11, PT ;  /* 0x0000000b0000720c */ /* 0x000fda0003f06270 */
[----:B------:R-:W-:Y:S05]  /*0ac0*/  @P0 BRA `(.L_x_11) ;  /* 0x0000000000300947 */ /* 0x000fea0003800000 */
[----:B------:R-:W-:Y:S01]  /*0ad0*/  UIADD3 UR5, UPT, UPT, UR4, 0x2, URZ ;  /* 0x0000000204057890 */ /* 0x000fe2000fffe0ff */
[----:B------:R-:W-:-:S05]  /*0ae0*/  SHF.L.U32 R9, R9, UR9, RZ ;  /* 0x0000000909097c19 */ /* 0x000fca00080006ff */
[----:B------:R-:W-:-:S04]  /*0af0*/  SHF.L.U32 R10, R0, UR5, RZ ;  /* 0x00000005000a7c19 */ /* 0x000fc800080006ff */
[----:B------:R-:W-:-:S04]  /*0b00*/  LOP3.LUT R9, R9, R10, RZ, 0xfc, !PT ;  /* 0x0000000a09097212 */ /* 0x000fc800078efcff */
[----:B------:R-:W-:-:S13]  /*0b10*/  ISETP.GE.AND P0, PT, R9, UR10, PT ;  /* 0x0000000a09007c0c */ /* 0x000fda000bf06270 */
[----:B------:R-:W-:Y:S05]  /*0b20*/  @P0 BRA `(.L_x_11) ;  /* 0x0000000000180947 */ /* 0x000fea0003800000 */
[----:B0-----:R-:W-:-:S04]  /*0b30*/  IMAD.WIDE R8, R9, 0x4, R2 ;  /* 0x0000000409087825 */ /* 0x001fc800078e0202 */
[----:B------:R-:W-:Y:S02]  /*0b40*/  IMAD.WIDE R10, R10, 0x4, R2 ;  /* 0x000000040a0a7825 */ /* 0x000fe400078e0202 */
[----:B------:R-:W4:Y:S04]  /*0b50*/  LDG.E R8, desc[UR6][R8.64] ;  /* 0x0000000608087981 */ /* 0x000f28000c1e1900 */
[----:B-123--:R-:W4:Y:S02]  /*0b60*/  LDG.E R13, desc[UR6][R10.64] ;  /* 0x000000060a0d7981 */ /* 0x00ef24000c1e1900 */
[----:B----4-:R-:W-:-:S05]  /*0b70*/  IMAD.IADD R13, R8, 0x1, R13 ;  /* 0x00000001080d7824 */ /* 0x010fca00078e020d */
[----:B------:R4:W-:Y:S02]  /*0b80*/  STG.E desc[UR6][R10.64], R13 ;  /* 0x0000000d0a007986 */ /* 0x0009e4000c101906 */
.L_x_11:
[----:B------:R-:W-:Y:S05]  /*0b90*/  BSYNC.RECONVERGENT B0 ;  /* 0x0000000000007941 */ /* 0x000fea0003800200 */
.L_x_10:
[----:B------:R-:W-:Y:S01]  /*0ba0*/  BAR.SYNC.DEFER_BLOCKING 0x0 ;  /* 0x0000000000007b1d */ /* 0x000fe20000010000 */
[----:B------:R-:W-:Y:S01]  /*0bb0*/  UIADD3 UR4, UPT, UPT, UR4, 0x4, URZ ;  /* 0x0000000404047890 */ /* 0x000fe2000fffe0ff */
[----:B------:R-:W-:-:S04]  /*0bc0*/  VIADD R6, R6, 0xfffffffc ;  /* 0xfffffffc06067836 */ /* 0x000fc80000000000 */
[----:B------:R-:W-:Y:S07]  /*0bd0*/  @P1 BRA `(.L_x_12) ;  /* 0xfffffff800bc1947 */ /* 0x000fee000383ffff */
[----:B------:R-:W-:-:S12]  /*0be0*/  UIADD3 UR4, UPT, UPT, UR4, -0x1, URZ ;  /* 0xffffffff04047890 */ /* 0x000fd8000fffe0ff */
.L_x_3:
[----:B------:R-:W-:-:S13]  /*0bf0*/  ISETP.NE.AND P0, PT, R5, RZ, PT ;  /* 0x000000ff0500720c */ /* 0x000fda0003f05270 */
[----:B------:R-:W-:Y:S05]  /*0c00*/  @!P0 EXIT ;  /* 0x000000000000894d */ /* 0x000fea0003800000 */
[----:B0-----:R-:W0:Y:S01]  /*0c10*/  LDC.64 R2, c[0x0][0x380] ;  /* 0x0000e000ff027b82 */ /* 0x001e220000000a00 */
[----:B------:R-:W-:Y:S01]  /*0c20*/  VIADD R8, R4, -UR4 ;  /* 0x8000000404087c36 */ /* 0x000fe20008000000 */
[----:B------:R-:W0:Y:S01]  /*0c30*/  LDCU UR8, c[0x0][0x388] ;  /* 0x00007100ff0877ac */ /* 0x000e220008000800 */
[----:B------:R-:W-:-:S07]  /*0c40*/  IMAD.MOV R9, RZ, RZ, -R5 ;  /* 0x000000ffff097224 */ /* 0x000fce00078e0a05 */
.L_x_15:
[----:B----4-:R-:W-:Y:S01]  /*0c50*/  IMAD.MOV.U32 R11, RZ, RZ, 0x1 ;  /* 0x00000001ff0b7424 */ /* 0x010fe200078e00ff */
[----:B------:R-:W-:Y:S04]  /*0c60*/  BSSY.RECONVERGENT B0, `(.L_x_13) ;  /* 0x0000010000007945 */ /* 0x000fe80003800200 */
[----:B------:R-:W-:-:S04]  /*0c70*/  SHF.L.U32 R5, R11, R8, RZ ;  /* 0x000000080b057219 */ /* 0x000fc800000006ff */
[----:B------:R-:W-:-:S13]  /*0c80*/  ISETP.GE.AND P0, PT, R0, R5, PT ;  /* 0x000000050000720c */ /* 0x000fda0003f06270 */
[----:B------:R-:W-:Y:S05]  /*0c90*/  @P0 BRA `(.L_x_14) ;  /* 0x0000000000300947 */ /* 0x000fea0003800000 */
[----:B------:R-:W-:Y:S02]  /*0ca0*/  UIADD3 UR5, UPT, UPT, UR4, -0x1, URZ ;  /* 0xffffffff04057890 */ /* 0x000fe4000fffe0ff */
[----:B------:R-:W-:-:S04]  /*0cb0*/  SHF.L.U32 R7, R0, UR4, RZ ;  /* 0x0000000400077c19 */ /* 0x000fc800080006ff */
[----:B------:R-:W-:-:S04]  /*0cc0*/  SHF.L.U32 R4, R11, UR5, RZ ;  /* 0x000000050b047c19 */ /* 0x000fc800080006ff */
[----:B------:R-:W-:-:S04]  /*0cd0*/  LOP3.LUT R5, R4, R7, RZ, 0xfc, !PT ;  /* 0x0000000704057212 */ /* 0x000fc800078efcff */
[----:B0-----:R-:W-:-:S13]  /*0ce0*/  ISETP.GE.AND P0, PT, R5, UR8, PT ;  /* 0x0000000805007c0c */ /* 0x001fda000bf06270 */
[----:B------:R-:W-:Y:S05]  /*0cf0*/  @P0 BRA `(.L_x_14) ;  /* 0x0000000000180947 */ /* 0x000fea0003800000 */
[----:B------:R-:W-:-:S04]  /*0d00*/  IMAD.WIDE R4, R5, 0x4, R2 ;  /* 0x0000000405047825 */ /* 0x000fc800078e0202 */
[----:B------:R-:W-:Y:S02]  /*0d10*/  IMAD.WIDE R6, R7, 0x4, R2 ;  /* 0x0000000407067825 */ /* 0x000fe400078e0202 */
[----:B------:R-:W4:Y:S04]  /*0d20*/  LDG.E R4, desc[UR6][R4.64] ;  /* 0x0000000604047981 */ /* 0x000f28000c1e1900 */
[----:B------:R-:W4:Y:S02]  /*0d30*/  LDG.E R11, desc[UR6][R6.64] ;  /* 0x00000006060b7981 */ /* 0x000f24000c1e1900 */
[----:B----4-:R-:W-:-:S05]  /*0d40*/  IMAD.IADD R11, R4, 0x1, R11 ;  /* 0x00000001040b7824 */ /* 0x010fca00078e020b */
[----:B------:R4:W-:Y:S02]  /*0d50*/  STG.E desc[UR6][R6.64], R11 ;  /* 0x0000000b06007986 */ /* 0x0009e4000c101906 */
.L_x_14:
[----:B0-----:R-:W-:Y:S05]  /*0d60*/  BSYNC.RECONVERGENT B0 ;  /* 0x0000000000007941 */ /* 0x001fea0003800200 */
.L_x_13:
[----:B------:R-:W-:Y:S01]  /*0d70*/  VIADD R9, R9, 0x1 ;  /* 0x0000000109097836 */ /* 0x000fe20000000000 */
[----:B------:R-:W-:Y:S01]  /*0d80*/  BAR.SYNC.DEFER_BLOCKING 0x0 ;  /* 0x0000000000007b1d */ /* 0x000fe20000010000 */
[----:B------:R-:W-:Y:S01]  /*0d90*/  UIADD3 UR4, UPT, UPT, UR4, 0x1, URZ ;  /* 0x0000000104047890 */ /* 0x000fe2000fffe0ff */
[----:B------:R-:W-:Y:S02]  /*0da0*/  VIADD R8, R8, 0xffffffff ;  /* 0xffffffff08087836 */ /* 0x000fe40000000000 */
[----:B------:R-:W-:-:S13]  /*0db0*/  ISETP.NE.AND P0, PT, R9, RZ, PT ;  /* 0x000000ff0900720c */ /* 0x000fda0003f05270 */
[----:B------:R-:W-:Y:S05]  /*0dc0*/  @P0 BRA `(.L_x_15) ;  /* 0xfffffffc00a00947 */ /* 0x000fea000383ffff */
[----:B------:R-:W-:Y:S05]  /*0dd0*/  EXIT ;  /* 0x000000000000794d */ /* 0x000fea0003800000 */
.L_x_16:
        /* <DEDUP_REMOVED lines=10> */
.L_x_18:


//--------------------- .nv.shared.reserved.0     --------------------------
	.section	.nv.shared.reserved.0,"aw",@nobits
	.weak		__nv_reservedSMEM_offset_0_alias
	.size		__nv_reservedSMEM_offset_0_alias, 0, 64
	.other		__nv_reservedSMEM_offset_0_alias,@"STO_CUDA_RESERVED_SHARED STV_DEFAULT"
__nv_reservedSMEM_offset_0_alias:
	.zero		0
	.zero		64


//--------------------- .nv.constant0._Z23kernel_hypercube_uneDimPiiii --------------------------
	.section	.nv.constant0._Z23kernel_hypercube_uneDimPiiii,"a",@progbits
	.sectionflags	@""
	.align	4
.nv.constant0._Z23kernel_hypercube_uneDimPiiii:
	.zero		916


//--------------------- .nv.constant0._Z16kernel_hypercubePii --------------------------
	.section	.nv.constant0._Z16kernel_hypercubePii,"a",@progbits
	.sectionflags	@""
	.align	4
.nv.constant0._Z16kernel_hypercubePii:
	.zero		908


//--------------------- SYMBOLS --------------------------

	.type		.nv.reservedSmem.offset0,@object
	.size		.nv.reservedSmem.offset0,0x4
